//
// Generated by NVIDIA NVVM Compiler
//
// Compiler Build ID: CL-36424714
// Cuda compilation tools, release 13.0, V13.0.88
// Based on NVVM 20.0.0
//

.version 9.0
.target sm_100
.address_size 64

	// .globl	initialize_kernel
.global .align 8 .u64 gbl_SIGNATURE;
.global .align 8 .u64 gbl_SIGNATURE_MOD;
.global .align 8 .u64 gbl_FUELUSAGE;
.global .align 8 .u64 gbl_FUELUSAGE_MAX;
.global .align 8 .u64 gbl_ERRORSTAT;

.visible .entry initialize_kernel(
	.param .u64 initialize_kernel_param_0,
	.param .u64 initialize_kernel_param_1
)
{
	.reg .b64 	%rd<4>;

	ld.param.u64 	%rd1, [initialize_kernel_param_0];
	ld.param.u64 	%rd2, [initialize_kernel_param_1];
	mov.b64 	%rd3, 0;
	st.global.u64 	[gbl_ERRORSTAT], %rd3;
	st.global.u64 	[gbl_SIGNATURE], %rd3;
	st.global.u64 	[gbl_SIGNATURE_MOD], %rd2;
	st.global.u64 	[gbl_FUELUSAGE], %rd3;
	st.global.u64 	[gbl_FUELUSAGE_MAX], %rd1;
	ret;

}
	// .globl	finalize_kernel
.visible .entry finalize_kernel(
	.param .u64 .ptr .align 1 finalize_kernel_param_0,
	.param .u64 .ptr .align 1 finalize_kernel_param_1,
	.param .u64 .ptr .align 1 finalize_kernel_param_2
)
{
	.reg .b64 	%rd<13>;

	ld.param.u64 	%rd1, [finalize_kernel_param_0];
	ld.param.u64 	%rd2, [finalize_kernel_param_1];
	ld.param.u64 	%rd3, [finalize_kernel_param_2];
	cvta.to.global.u64 	%rd4, %rd3;
	cvta.to.global.u64 	%rd5, %rd2;
	cvta.to.global.u64 	%rd6, %rd1;
	ld.global.u64 	%rd7, [gbl_SIGNATURE_MOD];
	ld.global.u64 	%rd8, [gbl_SIGNATURE];
	xor.b64  	%rd9, %rd8, %rd7;
	st.global.u64 	[gbl_SIGNATURE], %rd9;
	ld.global.u64 	%rd10, [gbl_FUELUSAGE];
	st.global.u64 	[%rd6], %rd10;
	ld.global.u64 	%rd11, [gbl_SIGNATURE];
	st.global.u64 	[%rd5], %rd11;
	ld.global.u64 	%rd12, [gbl_ERRORSTAT];
	st.global.u64 	[%rd4], %rd12;
	ret;

}


// ===== COMPILED SASS (sm_100) =====

	.target	sm_100

	.elftype	@"ET_EXEC"


//--------------------- .note.nv.tkinfo           --------------------------
	.section	.note.nv.tkinfo,"",@"SHT_NOTE"
	.sectionflags	@"SHF_NOTE_NV_TKINFO"
	.tkinfo
        /*0018*/ 	.word	0x00000002
        /*0030*/ 	.string	""
        /*0030*/ 	.string	"ptxas"
        /*0030*/ 	.string	"Cuda compilation tools, release 13.0, V13.0.88"
        /*0030*/ 	.string	"Build cuda_13.0.r13.0/compiler.36424714_0"
        /*0030*/ 	.string	"-arch sm_100 -m 64 "



//--------------------- .note.nv.cuinfo           --------------------------
	.section	.note.nv.cuinfo,"",@"SHT_NOTE"
	.sectionflags	@"SHF_NOTE_NV_CUINFO"
        /*0018*/ 	.short	0x0002
        /*001a*/ 	.short	0x0064
        /*001c*/ 	.short	0x0082
	.zero		2


//--------------------- .nv.info                  --------------------------
	.section	.nv.info,"",@"SHT_CUDA_INFO"
	.align	4


	//----- nvinfo : EIATTR_REGCOUNT
	.align		4
        /*0000*/ 	.byte	0x04, 0x2f
        /*0002*/ 	.short	(.L_6 - .L_5)
	.align		4
.L_5:
        /*0004*/ 	.word	index@(initialize_kernel)
        /*0008*/ 	.word	0x00000012


	//----- nvinfo : EIATTR_FRAME_SIZE
	.align		4
.L_6:
        /*000c*/ 	.byte	0x04, 0x11
        /*000e*/ 	.short	(.L_8 - .L_7)
	.align		4
.L_7:
        /*0010*/ 	.word	index@(initialize_kernel)
        /*0014*/ 	.word	0x00000000


	//----- nvinfo : EIATTR_REGCOUNT
	.align		4
.L_8:
        /*0018*/ 	.byte	0x04, 0x2f
        /*001a*/ 	.short	(.L_10 - .L_9)
	.align		4
.L_9:
        /*001c*/ 	.word	index@(finalize_kernel)
        /*0020*/ 	.word	0x00000014


	//----- nvinfo : EIATTR_FRAME_SIZE
	.align		4
.L_10:
        /*0024*/ 	.byte	0x04, 0x11
        /*0026*/ 	.short	(.L_12 - .L_11)
	.align		4
.L_11:
        /*0028*/ 	.word	index@(finalize_kernel)
        /*002c*/ 	.word	0x00000000


	//----- nvinfo : EIATTR_MIN_STACK_SIZE
	.align		4
.L_12:
        /*0030*/ 	.byte	0x04, 0x12
        /*0032*/ 	.short	(.L_14 - .L_13)
	.align		4
.L_13:
        /*0034*/ 	.word	index@(finalize_kernel)
        /*0038*/ 	.word	0x00000000


	//----- nvinfo : EIATTR_MIN_STACK_SIZE
	.align		4
.L_14:
        /*003c*/ 	.byte	0x04, 0x12
        /*003e*/ 	.short	(.L_16 - .L_15)
	.align		4
.L_15:
        /*0040*/ 	.word	index@(initialize_kernel)
        /*0044*/ 	.word	0x00000000
.L_16:


//--------------------- .nv.compat                --------------------------
	.section	.nv.compat,"",@"SHT_CUDA_COMPAT_INFO"
	.align	4
        /*0000*/ 	.byte	0x02, 0x09, 0x00, 0x00, 0x02, 0x02, 0x01, 0x00, 0x02, 0x05, 0x05, 0x00, 0x03, 0x07, 0x01, 0x01
        /*0010*/ 	.byte	0x02, 0x03, 0x00, 0x00, 0x02, 0x06, 0x01, 0x00, 0x04, 0x0b, 0x08, 0x00, 0x09, 0x00, 0x00, 0x00
        /*0020*/ 	.byte	0x00, 0x00, 0x00, 0x00


//--------------------- .nv.info.finalize_kernel  --------------------------
	.section	.nv.info.finalize_kernel,"",@"SHT_CUDA_INFO"
	.sectionflags	@""
	.align	4


	//----- nvinfo : EIATTR_CUDA_API_VERSION
	.align		4
        /*0000*/ 	.byte	0x04, 0x37
        /*0002*/ 	.short	(.L_18 - .L_17)
.L_17:
        /*0004*/ 	.word	0x00000082


	//----- nvinfo : EIATTR_KPARAM_INFO
	.align		4
.L_18:
        /*0008*/ 	.byte	0x04, 0x17
        /*000a*/ 	.short	(.L_20 - .L_19)
.L_19:
        /*000c*/ 	.word	0x00000000
        /*0010*/ 	.short	0x0002
        /*0012*/ 	.short	0x0010
        /*0014*/ 	.byte	0x00, 0xf5, 0x21, 0x00


	//----- nvinfo : EIATTR_KPARAM_INFO
	.align		4
.L_20:
        /*0018*/ 	.byte	0x04, 0x17
        /*001a*/ 	.short	(.L_22 - .L_21)
.L_21:
        /*001c*/ 	.word	0x00000000
        /*0020*/ 	.short	0x0001
        /*0022*/ 	.short	0x0008
        /*0024*/ 	.byte	0x00, 0xf5, 0x21, 0x00


	//----- nvinfo : EIATTR_KPARAM_INFO
	.align		4
.L_22:
        /*0028*/ 	.byte	0x04, 0x17
        /*002a*/ 	.short	(.L_24 - .L_23)
.L_23:
        /*002c*/ 	.word	0x00000000
        /*0030*/ 	.short	0x0000
        /*0032*/ 	.short	0x0000
        /*0034*/ 	.byte	0x00, 0xf5, 0x21, 0x00


	//----- nvinfo : EIATTR_SPARSE_MMA_MASK
	.align		4
.L_24:
        /*0038*/ 	.byte	0x03, 0x50
        /*003a*/ 	.short	0x0000


	//----- nvinfo : EIATTR_MAXREG_COUNT
	.align		4
        /*003c*/ 	.byte	0x03, 0x1b
        /*003e*/ 	.short	0x00ff


	//----- nvinfo : EIATTR_MERCURY_ISA_VERSION
	.align		4
        /*0040*/ 	.byte	0x03, 0x5f
        /*0042*/ 	.short	0x0101


	//----- nvinfo : EIATTR_VRC_CTA_INIT_COUNT
	.align		4
        /*0044*/ 	.byte	0x02, 0x4a
	.zero		1
	.zero		1


	//----- nvinfo : EIATTR_EXIT_INSTR_OFFSETS
	.align		4
        /*0048*/ 	.byte	0x04, 0x1c
        /*004a*/ 	.short	(.L_26 - .L_25)


	//   ....[0]....
.L_25:
        /*004c*/ 	.word	0x00000140


	//----- nvinfo : EIATTR_CBANK_PARAM_SIZE
	.align		4
.L_26:
        /*0050*/ 	.byte	0x03, 0x19
        /*0052*/ 	.short	0x0018


	//----- nvinfo : EIATTR_PARAM_CBANK
	.align		4
        /*0054*/ 	.byte	0x04, 0x0a
        /*0056*/ 	.short	(.L_28 - .L_27)
	.align		4
.L_27:
        /*0058*/ 	.word	index@(.nv.constant0.finalize_kernel)
        /*005c*/ 	.short	0x0380
        /*005e*/ 	.short	0x0018


	//----- nvinfo : EIATTR_SW_WAR
	.align		4
.L_28:
        /*0060*/ 	.byte	0x04, 0x36
        /*0062*/ 	.short	(.L_30 - .L_29)
.L_29:
        /*0064*/ 	.word	0x00000008
.L_30:


//--------------------- .nv.info.initialize_kernel --------------------------
	.section	.nv.info.initialize_kernel,"",@"SHT_CUDA_INFO"
	.sectionflags	@""
	.align	4


	//----- nvinfo : EIATTR_CUDA_API_VERSION
	.align		4
        /*0000*/ 	.byte	0x04, 0x37
        /*0002*/ 	.short	(.L_32 - .L_31)
.L_31:
        /*0004*/ 	.word	0x00000082


	//----- nvinfo : EIATTR_KPARAM_INFO
	.align		4
.L_32:
        /*0008*/ 	.byte	0x04, 0x17
        /*000a*/ 	.short	(.L_34 - .L_33)
.L_33:
        /*000c*/ 	.word	0x00000000
        /*0010*/ 	.short	0x0001
        /*0012*/ 	.short	0x0008
        /*0014*/ 	.byte	0x00, 0xf0, 0x21, 0x00


	//----- nvinfo : EIATTR_KPARAM_INFO
	.align		4
.L_34:
        /*0018*/ 	.byte	0x04, 0x17
        /*001a*/ 	.short	(.L_36 - .L_35)
.L_35:
        /*001c*/ 	.word	0x00000000
        /*0020*/ 	.short	0x0000
        /*0022*/ 	.short	0x0000
        /*0024*/ 	.byte	0x00, 0xf0, 0x21, 0x00


	//----- nvinfo : EIATTR_SPARSE_MMA_MASK
	.align		4
.L_36:
        /*0028*/ 	.byte	0x03, 0x50
        /*002a*/ 	.short	0x0000


	//----- nvinfo : EIATTR_MAXREG_COUNT
	.align		4
        /*002c*/ 	.byte	0x03, 0x1b
        /*002e*/ 	.short	0x00ff


	//----- nvinfo : EIATTR_MERCURY_ISA_VERSION
	.align		4
        /*0030*/ 	.byte	0x03, 0x5f
        /*0032*/ 	.short	0x0101


	//----- nvinfo : EIATTR_VRC_CTA_INIT_COUNT
	.align		4
        /*0034*/ 	.byte	0x02, 0x4a
	.zero		1
	.zero		1


	//----- nvinfo : EIATTR_EXIT_INSTR_OFFSETS
	.align		4
        /*0038*/ 	.byte	0x04, 0x1c
        /*003a*/ 	.short	(.L_38 - .L_37)


	//   ....[0]....
.L_37:
        /*003c*/ 	.word	0x000000e0


	//----- nvinfo : EIATTR_CBANK_PARAM_SIZE
	.align		4
.L_38:
        /*0040*/ 	.byte	0x03, 0x19
        /*0042*/ 	.short	0x0010


	//----- nvinfo : EIATTR_PARAM_CBANK
	.align		4
        /*0044*/ 	.byte	0x04, 0x0a
        /*0046*/ 	.short	(.L_40 - .L_39)
	.align		4
.L_39:
        /*0048*/ 	.word	index@(.nv.constant0.initialize_kernel)
        /*004c*/ 	.short	0x0380
        /*004e*/ 	.short	0x0010


	//----- nvinfo : EIATTR_SW_WAR
	.align		4
.L_40:
        /*0050*/ 	.byte	0x04, 0x36
        /*0052*/ 	.short	(.L_42 - .L_41)
.L_41:
        /*0054*/ 	.word	0x00000008
.L_42:


//--------------------- .nv.callgraph             --------------------------
	.section	.nv.callgraph,"",@"SHT_CUDA_CALLGRAPH"
	.align	4
	.sectionentsize	8
	.align		4
        /*0000*/ 	.word	0x00000000
	.align		4
        /*0004*/ 	.word	0xffffffff
	.align		4
        /*0008*/ 	.word	0x00000000
	.align		4
        /*000c*/ 	.word	0xfffffffe
	.align		4
        /*0010*/ 	.word	0x00000000
	.align		4
        /*0014*/ 	.word	0xfffffffd
	.align		4
        /*0018*/ 	.word	0x00000000
	.align		4
        /*001c*/ 	.word	0xfffffffc


//--------------------- .nv.constant4             --------------------------
	.section	.nv.constant4,"a",@progbits
	.align	8
	.align		8
.nv.constant4:
        /*0000*/ 	.dword	gbl_SIGNATURE
	.align		8
        /*0008*/ 	.dword	gbl_SIGNATURE_MOD
	.align		8
        /*0010*/ 	.dword	gbl_FUELUSAGE
	.align		8
        /*0018*/ 	.dword	gbl_FUELUSAGE_MAX
	.align		8
        /*0020*/ 	.dword	gbl_ERRORSTAT


//--------------------- .text.finalize_kernel     --------------------------
	.section	.text.finalize_kernel,"ax",@progbits
	.align	128
        .global         finalize_kernel
        .type           finalize_kernel,@function
        .size           finalize_kernel,(.L_x_2 - finalize_kernel)
        .other          finalize_kernel,@"STO_CUDA_ENTRY STV_DEFAULT"
finalize_kernel:
.text.finalize_kernel:
[----:B------:R-:W-:Y:S08]  /*0000*/  LDC R1, c[0x0][0x37c] ;  /* 0x0000df00ff017b82 */ /* 0x000ff00000000800 */
[----:B------:R-:W0:Y:S01]  /*0010*/  LDC.64 R2, c[0x4][0x8] ;  /* 0x01000200ff027b82 */ /* 0x000e220000000a00 */
[----:B------:R-:W0:Y:S07]  /*0020*/  LDCU.64 UR4, c[0x0][0x358] ;  /* 0x00006b00ff0477ac */ /* 0x000e2e0008000a00 */
[----:B------:R-:W1:Y:S01]  /*0030*/  LDC.64 R4, c[0x4][RZ] ;  /* 0x01000000ff047b82 */ /* 0x000e620000000a00 */
[----:B0-----:R-:W2:Y:S04]  /*0040*/  LDG.E.64 R2, desc[UR4][R2.64] ;  /* 0x0000000402027981 */ /* 0x001ea8000c1e1b00 */
[----:B-1----:R-:W2:Y:S03]  /*0050*/  LDG.E.64 R6, desc[UR4][R4.64] ;  /* 0x0000000404067981 */ /* 0x002ea6000c1e1b00 */
[----:B------:R-:W0:Y:S01]  /*0060*/  LDC.64 R8, c[0x4][0x10] ;  /* 0x01000400ff087b82 */ /* 0x000e220000000a00 */
[----:B--2---:R-:W-:-:S02]  /*0070*/  LOP3.LUT R16, R6, R2, RZ, 0x3c, !PT ;  /* 0x0000000206107212 */ /* 0x004fc400078e3cff */
[----:B------:R-:W-:-:S05]  /*0080*/  LOP3.LUT R17, R7, R3, RZ, 0x3c, !PT ;  /* 0x0000000307117212 */ /* 0x000fca00078e3cff */
[----:B------:R-:W-:Y:S04]  /*0090*/  STG.E.64 desc[UR4][R4.64], R16 ;  /* 0x0000001004007986 */ /* 0x000fe8000c101b04 */
[----:B0-----:R-:W2:Y:S01]  /*00a0*/  LDG.E.64 R8, desc[UR4][R8.64] ;  /* 0x0000000408087981 */ /* 0x001ea2000c1e1b00 */
[----:B------:R-:W2:Y:S08]  /*00b0*/  LDC.64 R6, c[0x0][0x380] ;  /* 0x0000e000ff067b82 */ /* 0x000eb00000000a00 */
[----:B------:R-:W0:Y:S08]  /*00c0*/  LDC.64 R12, c[0x0][0x388] ;  /* 0x0000e200ff0c7b82 */ /* 0x000e300000000a00 */
[----:B------:R-:W1:Y:S01]  /*00d0*/  LDC.64 R2, c[0x4][0x20] ;  /* 0x01000800ff027b82 */ /* 0x000e620000000a00 */
[----:B--2---:R-:W-:Y:S04]  /*00e0*/  STG.E.64 desc[UR4][R6.64], R8 ;  /* 0x0000000806007986 */ /* 0x004fe8000c101b04 */
[----:B------:R-:W0:Y:S03]  /*00f0*/  LDG.E.64 R10, desc[UR4][R4.64] ;  /* 0x00000004040a7981 */ /* 0x000e26000c1e1b00 */
[----:B------:R-:W2:Y:S01]  /*0100*/  LDC.64 R14, c[0x0][0x390] ;  /* 0x0000e400ff0e7b82 */ /* 0x000ea20000000a00 */
[----:B0-----:R-:W-:Y:S04]  /*0110*/  STG.E.64 desc[UR4][R12.64], R10 ;  /* 0x0000000a0c007986 */ /* 0x001fe8000c101b04 */
[----:B-1----:R-:W2:Y:S04]  /*0120*/  LDG.E.64 R2, desc[UR4][R2.64] ;  /* 0x0000000402027981 */ /* 0x002ea8000c1e1b00 */
[----:B--2---:R-:W-:Y:S01]  /*0130*/  STG.E.64 desc[UR4][R14.64], R2 ;  /* 0x000000020e007986 */ /* 0x004fe2000c101b04 */
[----:B------:R-:W-:Y:S05]  /*0140*/  EXIT ;  /* 0x000000000000794d */ /* 0x000fea0003800000 */
.L_x_0:
[----:B------:R-:W-:-:S00]  /*0150*/  BRA `(.L_x_0) ;  /* 0xfffffffc00fc7947 */ /* 0x000fc0000383ffff */
[----:B------:R-:W-:-:S00]  /*0160*/  NOP ;  /* 0x0000000000007918 */ /* 0x000fc00000000000 */
        /* <DEDUP_REMOVED lines=9> */
.L_x_2:


//--------------------- .text.initialize_kernel   --------------------------
	.section	.text.initialize_kernel,"ax",@progbits
	.align	128
        .global         initialize_kernel
        .type           initialize_kernel,@function
        .size           initialize_kernel,(.L_x_3 - initialize_kernel)
        .other          initialize_kernel,@"STO_CUDA_ENTRY STV_DEFAULT"
initialize_kernel:
.text.initialize_kernel:
[----:B------:R-:W-:Y:S08]  /*0000*/  LDC R1, c[0x0][0x37c] ;  /* 0x0000df00ff017b82 */ /* 0x000ff00000000800 */
[----:B------:R-:W0:Y:S01]  /*0010*/  LDC.64 R10, c[0x4][0x20] ;  /* 0x01000800ff0a7b82 */ /* 0x000e220000000a00 */
[----:B------:R-:W0:Y:S07]  /*0020*/  LDCU.64 UR4, c[0x0][0x358] ;  /* 0x00006b00ff0477ac */ /* 0x000e2e0008000a00 */
[----:B------:R-:W1:Y:S08]  /*0030*/  LDC.64 R12, c[0x4][RZ] ;  /* 0x01000000ff0c7b82 */ /* 0x000e700000000a00 */
[----:B------:R-:W2:Y:S08]  /*0040*/  LDC.64 R2, c[0x4][0x8] ;  /* 0x01000200ff027b82 */ /* 0x000eb00000000a00 */
[----:B------:R-:W2:Y:S01]  /*0050*/  LDC.64 R6, c[0x0][0x388] ;  /* 0x0000e200ff067b82 */ /* 0x000ea20000000a00 */
[----:B0-----:R-:W-:Y:S07]  /*0060*/  STG.E.64 desc[UR4][R10.64], RZ ;  /* 0x000000ff0a007986 */ /* 0x001fee000c101b04 */
[----:B------:R-:W0:Y:S01]  /*0070*/  LDC.64 R14, c[0x4][0x10] ;  /* 0x01000400ff0e7b82 */ /* 0x000e220000000a00 */
[----:B-1----:R-:W-:Y:S07]  /*0080*/  STG.E.64 desc[UR4][R12.64], RZ ;  /* 0x000000ff0c007986 */ /* 0x002fee000c101b04 */
[----:B------:R-:W1:Y:S08]  /*0090*/  LDC.64 R8, c[0x0][0x380] ;  /* 0x0000e000ff087b82 */ /* 0x000e700000000a00 */
[----:B------:R-:W1:Y:S01]  /*00a0*/  LDC.64 R4, c[0x4][0x18] ;  /* 0x01000600ff047b82 */ /* 0x000e620000000a00 */
[----:B--2---:R-:W-:Y:S04]  /*00b0*/  STG.E.64 desc[UR4][R2.64], R6 ;  /* 0x0000000602007986 */ /* 0x004fe8000c101b04 */
[----:B0-----:R-:W-:Y:S04]  /*00c0*/  STG.E.64 desc[UR4][R14.64], RZ ;  /* 0x000000ff0e007986 */ /* 0x001fe8000c101b04 */
[----:B-1----:R-:W-:Y:S01]  /*00d0*/  STG.E.64 desc[UR4][R4.64], R8 ;  /* 0x0000000804007986 */ /* 0x002fe2000c101b04 */
[----:B------:R-:W-:Y:S05]  /*00e0*/  EXIT ;  /* 0x000000000000794d */ /* 0x000fea0003800000 */
.L_x_1:
        /* <DEDUP_REMOVED lines=9> */
.L_x_3:


//--------------------- .nv.shared.reserved.0     --------------------------
	.section	.nv.shared.reserved.0,"aw",@nobits
	.weak		__nv_reservedSMEM_offset_0_alias
	.size		__nv_reservedSMEM_offset_0_alias, 0, 64
	.other		__nv_reservedSMEM_offset_0_alias,@"STO_CUDA_RESERVED_SHARED STV_DEFAULT"
__nv_reservedSMEM_offset_0_alias:
	.zero		0
	.zero		64


//--------------------- .nv.global                --------------------------
	.section	.nv.global,"aw",@nobits
	.align	8
.nv.global:
	.type		gbl_SIGNATURE,@object
	.size		gbl_SIGNATURE,(gbl_ERRORSTAT - gbl_SIGNATURE)
gbl_SIGNATURE:
	.zero		8
	.type		gbl_ERRORSTAT,@object
	.size		gbl_ERRORSTAT,(gbl_FUELUSAGE - gbl_ERRORSTAT)
gbl_ERRORSTAT:
	.zero		8
	.type		gbl_FUELUSAGE,@object
	.size		gbl_FUELUSAGE,(gbl_FUELUSAGE_MAX - gbl_FUELUSAGE)
gbl_FUELUSAGE:
	.zero		8
	.type		gbl_FUELUSAGE_MAX,@object
	.size		gbl_FUELUSAGE_MAX,(gbl_SIGNATURE_MOD - gbl_FUELUSAGE_MAX)
gbl_FUELUSAGE_MAX:
	.zero		8
	.type		gbl_SIGNATURE_MOD,@object
	.size		gbl_SIGNATURE_MOD,(.L_1 - gbl_SIGNATURE_MOD)
gbl_SIGNATURE_MOD:
	.zero		8
.L_1:


//--------------------- .nv.constant0.finalize_kernel --------------------------
	.section	.nv.constant0.finalize_kernel,"a",@progbits
	.sectionflags	@""
	.align	4
.nv.constant0.finalize_kernel:
	.zero		920


//--------------------- .nv.constant0.initialize_kernel --------------------------
	.section	.nv.constant0.initialize_kernel,"a",@progbits
	.sectionflags	@""
	.align	4
.nv.constant0.initialize_kernel:
	.zero		912


//--------------------- SYMBOLS --------------------------

	.type		.nv.reservedSmem.offset0,@object
	.size		.nv.reservedSmem.offset0,0x4
